	.headerflags	@"EF_CUDA_TEXMODE_UNIFIED EF_CUDA_64BIT_ADDRESS EF_CUDA_ACCELERATORS EF_CUDA_SM90 EF_CUDA_VIRTUAL_SM(EF_CUDA_SM90)"
	.elftype	@"ET_EXEC"


//--------------------- .nv.info                  --------------------------
	.section	.nv.info,"",@"SHT_CUDA_INFO"
	.align	4


	//----- nvinfo : EIATTR_REGCOUNT
	.align		4
        /*0000*/ 	.byte	0x04, 0x2f
        /*0002*/ 	.short	(.L_1 - .L_0)
	.align		4
.L_0:
        /*0004*/ 	.word	index@(triton_mm)
        /*0008*/ 	.word	0x00000072


	//----- nvinfo : EIATTR_MIN_STACK_SIZE
	.align		4
.L_1:
        /*000c*/ 	.byte	0x04, 0x12
        /*000e*/ 	.short	(.L_3 - .L_2)
	.align		4
.L_2:
        /*0010*/ 	.word	index@(triton_mm)
        /*0014*/ 	.word	0x00000000


	//----- nvinfo : EIATTR_FRAME_SIZE
	.align		4
.L_3:
        /*0018*/ 	.byte	0x04, 0x11
        /*001a*/ 	.short	(.L_5 - .L_4)
	.align		4
.L_4:
        /*001c*/ 	.word	index@(triton_mm)
        /*0020*/ 	.word	0x00000000


	//----- nvinfo : EIATTR_MIN_STACK_SIZE
	.align		4
.L_5:
        /*0024*/ 	.byte	0x04, 0x12
        /*0026*/ 	.short	(.L_7 - .L_6)
	.align		4
.L_6:
        /*0028*/ 	.word	index@(triton_mm)
        /*002c*/ 	.word	0x00000000
.L_7:


//--------------------- .nv.info.triton_mm        --------------------------
	.section	.nv.info.triton_mm,"",@"SHT_CUDA_INFO"
	.sectionflags	@""
	.align	4


	//----- nvinfo : EIATTR_CUDA_API_VERSION
	.align		4
        /*0000*/ 	.byte	0x04, 0x37
        /*0002*/ 	.short	(.L_9 - .L_8)
.L_8:
        /*0004*/ 	.word	0x0000007c


	//----- nvinfo : EIATTR_KPARAM_INFO
	.align		4
.L_9:
        /*0008*/ 	.byte	0x04, 0x17
        /*000a*/ 	.short	(.L_11 - .L_10)
.L_10:
        /*000c*/ 	.word	0x00000000
        /*0010*/ 	.short	0x0003
        /*0012*/ 	.short	0x0018
        /*0014*/ 	.byte	0x00, 0xf0, 0x11, 0x00


	//----- nvinfo : EIATTR_KPARAM_INFO
	.align		4
.L_11:
        /*0018*/ 	.byte	0x04, 0x17
        /*001a*/ 	.short	(.L_13 - .L_12)
.L_12:
        /*001c*/ 	.word	0x00000000
        /*0020*/ 	.short	0x0002
        /*0022*/ 	.short	0x0010
        /*0024*/ 	.byte	0x00, 0xf0, 0x21, 0x00


	//----- nvinfo : EIATTR_KPARAM_INFO
	.align		4
.L_13:
        /*0028*/ 	.byte	0x04, 0x17
        /*002a*/ 	.short	(.L_15 - .L_14)
.L_14:
        /*002c*/ 	.word	0x00000000
        /*0030*/ 	.short	0x0001
        /*0032*/ 	.short	0x0008
        /*0034*/ 	.byte	0x00, 0xf0, 0x21, 0x00


	//----- nvinfo : EIATTR_KPARAM_INFO
	.align		4
.L_15:
        /*0038*/ 	.byte	0x04, 0x17
        /*003a*/ 	.short	(.L_17 - .L_16)
.L_16:
        /*003c*/ 	.word	0x00000000
        /*0040*/ 	.short	0x0000
        /*0042*/ 	.short	0x0000
        /*0044*/ 	.byte	0x00, 0xf0, 0x21, 0x00


	//----- nvinfo : EIATTR_SPARSE_MMA_MASK
	.align		4
.L_17:
        /*0048*/ 	.byte	0x03, 0x50
        /*004a*/ 	.short	0x0000


	//----- nvinfo : EIATTR_MAXREG_COUNT
	.align		4
        /*004c*/ 	.byte	0x03, 0x1b
        /*004e*/ 	.short	0x00ff


	//----- nvinfo : EIATTR_COOP_GROUP_MASK_REGIDS
	.align		4
        /*0050*/ 	.byte	0x04, 0x29
        /*0052*/ 	.short	(.L_19 - .L_18)


	//   ....[0]....
.L_18:
        /*0054*/ 	.word	0xffffffff


	//----- nvinfo : EIATTR_COOP_GROUP_INSTR_OFFSETS
	.align		4
.L_19:
        /*0058*/ 	.byte	0x04, 0x28
        /*005a*/ 	.short	(.L_21 - .L_20)


	//   ....[0]....
.L_20:
        /*005c*/ 	.word	0x00001220


	//----- nvinfo : EIATTR_EXIT_INSTR_OFFSETS
	.align		4
.L_21:
        /*0060*/ 	.byte	0x04, 0x1c
        /*0062*/ 	.short	(.L_23 - .L_22)


	//   ....[0]....
.L_22:
        /*0064*/ 	.word	0x00000050


	//   ....[1]....
        /*0068*/ 	.word	0x00001dd0


	//   ....[2]....
        /*006c*/ 	.word	0x00001e20


	//----- nvinfo : EIATTR_MAX_THREADS
	.align		4
.L_23:
        /*0070*/ 	.byte	0x04, 0x05
        /*0072*/ 	.short	(.L_25 - .L_24)
.L_24:
        /*0074*/ 	.word	0x00000100
        /*0078*/ 	.word	0x00000001
        /*007c*/ 	.word	0x00000001


	//----- nvinfo : EIATTR_CBANK_PARAM_SIZE
	.align		4
.L_25:
        /*0080*/ 	.byte	0x03, 0x19
        /*0082*/ 	.short	0x001c


	//----- nvinfo : EIATTR_PARAM_CBANK
	.align		4
        /*0084*/ 	.byte	0x04, 0x0a
        /*0086*/ 	.short	(.L_27 - .L_26)
	.align		4
.L_26:
        /*0088*/ 	.word	index@(.nv.constant0.triton_mm)
        /*008c*/ 	.short	0x0210
        /*008e*/ 	.short	0x001c


	//----- nvinfo : EIATTR_SW_WAR
	.align		4
.L_27:
        /*0090*/ 	.byte	0x04, 0x36
        /*0092*/ 	.short	(.L_29 - .L_28)
.L_28:
        /*0094*/ 	.word	0x00000008
.L_29:


//--------------------- .nv.callgraph             --------------------------
	.section	.nv.callgraph,"",@"SHT_CUDA_CALLGRAPH"
	.align	4
	.sectionentsize	8
	.align		4
        /*0000*/ 	.word	0x00000000
	.align		4
        /*0004*/ 	.word	0xffffffff
	.align		4
        /*0008*/ 	.word	0x00000000
	.align		4
        /*000c*/ 	.word	0xfffffffe
	.align		4
        /*0010*/ 	.word	0x00000000
	.align		4
        /*0014*/ 	.word	0xfffffffd
	.align		4
        /*0018*/ 	.word	0x00000000
	.align		4
        /*001c*/ 	.word	0xfffffffc


//--------------------- .text.triton_mm           --------------------------
	.section	.text.triton_mm,"ax",@progbits
	.sectionflags	@"SHF_BARRIERS=1"
	.align	128
        .global         triton_mm
        .type           triton_mm,@function
        .size           triton_mm,(.L_x_2 - triton_mm)
        .other          triton_mm,@"STO_CUDA_ENTRY STV_DEFAULT"
triton_mm:
.text.triton_mm:
[----:B------:R-:W1:Y:S02]  /*0000*/  LDC R1, c[0x0][0x28] ;  /* 0x00000a00ff017b82 */ /* 0x000e640000000800 */
[----:B------:R-:W2:Y:S01]  /*0010*/  LDC R8, c[0x0][0x228] ;  /* 0x00008a00ff087b82 */ /* 0x000ea20000000800 */
[----:B------:R-:W-:-:S04]  /*0020*/  IMAD.MOV.U32 R3, RZ, RZ, 0xc00 ;  /* 0x00000c00ff037424 */ /* 0x000fc800078e00ff */
[----:B--2---:R-:W-:-:S05]  /*0030*/  IMAD R0, R8, R3, 0xc00000 ;  /* 0x00c0000008007424 */ /* 0x004fca00078e0203 */
[----:B------:R-:W-:-:S13]  /*0040*/  ISETP.NE.AND P0, PT, R0, RZ, PT ;  /* 0x000000ff0000720c */ /* 0x000fda0003f05270 */
[----:B------:R-:W-:Y:S05]  /*0050*/  @!P0 EXIT ;  /* 0x000000000000894d */ /* 0x000fea0003800000 */
[----:B------:R-:W2:Y:S01]  /*0060*/  S2R R12, SR_CTAID.X ;  /* 0x00000000000c7919 */ /* 0x000ea20000002500 */
[----:B------:R-:W-:Y:S01]  /*0070*/  VIADD R0, R8, 0x107f ;  /* 0x0000107f08007836 */ /* 0x000fe20000000000 */
[----:B------:R-:W3:Y:S01]  /*0080*/  S2UR UR14, SR_CgaCtaId ;  /* 0x00000000000e79c3 */ /* 0x000ee20000008800 */
[----:B------:R-:W-:Y:S01]  /*0090*/  UMOV UR4, 0x400 ;  /* 0x0000040000047882 */ /* 0x000fe20000000000 */
[----:B------:R-:W-:Y:S01]  /*00a0*/  ULDC.64 UR18, c[0x0][0x208] ;  /* 0x0000820000127ab9 */ /* 0x000fe20000000a00 */
[----:B------:R-:W-:Y:S02]  /*00b0*/  CS2R R38, SRZ ;  /* 0x0000000000267805 */ /* 0x000fe4000001ff00 */
[----:B------:R-:W-:Y:S02]  /*00c0*/  SHF.R.S32.HI R3, RZ, 0x1f, R0 ;  /* 0x0000001fff037819 */ /* 0x000fe40000011400 */
[----:B------:R-:W-:Y:S02]  /*00d0*/  CS2R R40, SRZ ;  /* 0x0000000000287805 */ /* 0x000fe4000001ff00 */
[----:B------:R-:W-:-:S02]  /*00e0*/  CS2R R42, SRZ ;  /* 0x00000000002a7805 */ /* 0x000fc4000001ff00 */
[----:B------:R-:W-:Y:S02]  /*00f0*/  CS2R R44, SRZ ;  /* 0x00000000002c7805 */ /* 0x000fe4000001ff00 */
[----:B------:R-:W-:Y:S01]  /*0100*/  LEA.HI R3, R3, R0, RZ, 0x7 ;  /* 0x0000000003037211 */ /* 0x000fe200078f38ff */
[----:B------:R-:W-:Y:S01]  /*0110*/  VIADD R0, R8, 0x1000 ;  /* 0x0000100008007836 */ /* 0x000fe20000000000 */
[----:B------:R-:W4:Y:S01]  /*0120*/  LDC.64 R32, c[0x0][0x218] ;  /* 0x00008600ff207b82 */ /* 0x000f220000000a00 */
[----:B------:R-:W-:Y:S02]  /*0130*/  CS2R R46, SRZ ;  /* 0x00000000002e7805 */ /* 0x000fe4000001ff00 */
[----:B------:R-:W-:Y:S02]  /*0140*/  CS2R R48, SRZ ;  /* 0x0000000000307805 */ /* 0x000fe4000001ff00 */
[----:B------:R-:W-:Y:S02]  /*0150*/  CS2R R50, SRZ ;  /* 0x0000000000327805 */ /* 0x000fe4000001ff00 */
[----:B------:R-:W-:-:S02]  /*0160*/  IABS R20, R0 ;  /* 0x0000000000147213 */ /* 0x000fc40000000000 */
[----:B------:R-:W-:Y:S02]  /*0170*/  CS2R R52, SRZ ;  /* 0x0000000000347805 */ /* 0x000fe4000001ff00 */
[----:B------:R-:W-:Y:S02]  /*0180*/  CS2R R54, SRZ ;  /* 0x0000000000367805 */ /* 0x000fe4000001ff00 */
[----:B------:R-:W-:Y:S01]  /*0190*/  CS2R R56, SRZ ;  /* 0x0000000000387805 */ /* 0x000fe2000001ff00 */
[----:B------:R-:W5:Y:S01]  /*01a0*/  I2F.RP R10, R20 ;  /* 0x00000014000a7306 */ /* 0x000f620000209400 */
[----:B------:R-:W-:Y:S02]  /*01b0*/  CS2R R58, SRZ ;  /* 0x00000000003a7805 */ /* 0x000fe4000001ff00 */
[----:B------:R-:W-:Y:S02]  /*01c0*/  CS2R R60, SRZ ;  /* 0x00000000003c7805 */ /* 0x000fe4000001ff00 */
[----:B------:R-:W-:-:S02]  /*01d0*/  CS2R R62, SRZ ;  /* 0x00000000003e7805 */ /* 0x000fc4000001ff00 */
[----:B------:R-:W-:Y:S02]  /*01e0*/  CS2R R64, SRZ ;  /* 0x0000000000407805 */ /* 0x000fe4000001ff00 */
[----:B------:R-:W-:Y:S01]  /*01f0*/  CS2R R66, SRZ ;  /* 0x0000000000427805 */ /* 0x000fe2000001ff00 */
[----:B---3--:R-:W-:Y:S01]  /*0200*/  UPRMT UR14, UR14, 0x654, UR4 ;  /* 0x000006540e0e7896 */ /* 0x008fe20008000004 */
[----:B------:R-:W-:Y:S02]  /*0210*/  CS2R R68, SRZ ;  /* 0x0000000000447805 */ /* 0x000fe4000001ff00 */
[----:B------:R-:W-:Y:S02]  /*0220*/  CS2R R70, SRZ ;  /* 0x0000000000467805 */ /* 0x000fe4000001ff00 */
[----:B------:R-:W-:Y:S02]  /*0230*/  CS2R R72, SRZ ;  /* 0x0000000000487805 */ /* 0x000fe4000001ff00 */
[----:B------:R-:W-:-:S02]  /*0240*/  CS2R R74, SRZ ;  /* 0x00000000004a7805 */ /* 0x000fc4000001ff00 */
[----:B------:R-:W-:Y:S01]  /*0250*/  CS2R R76, SRZ ;  /* 0x00000000004c7805 */ /* 0x000fe2000001ff00 */
[C---:B--2---:R-:W-:Y:S01]  /*0260*/  IMAD.HI R2, R12.reuse, 0x2aaaaaab, RZ ;  /* 0x2aaaaaab0c027827 */ /* 0x044fe200078e02ff */
[----:B------:R-:W-:Y:S02]  /*0270*/  ISETP.GE.AND P2, PT, R12, RZ, PT ;  /* 0x000000ff0c00720c */ /* 0x000fe40003f46270 */
[----:B------:R-:W-:Y:S01]  /*0280*/  CS2R R78, SRZ ;  /* 0x00000000004e7805 */ /* 0x000fe2000001ff00 */
[----:B-1---5:R-:W-:Y:S01]  /*0290*/  MUFU.RCP R10, R10 ;  /* 0x0000000a000a7308 */ /* 0x022fe20000001000 */
[----:B------:R-:W-:Y:S02]  /*02a0*/  CS2R R80, SRZ ;  /* 0x0000000000507805 */ /* 0x000fe4000001ff00 */
[----:B------:R-:W-:Y:S02]  /*02b0*/  SHF.R.U32.HI R5, RZ, 0x1f, R2 ;  /* 0x0000001fff057819 */ /* 0x000fe40000011602 */
[----:B------:R-:W-:-:S02]  /*02c0*/  CS2R R82, SRZ ;  /* 0x0000000000527805 */ /* 0x000fc4000001ff00 */
[----:B------:R-:W-:Y:S02]  /*02d0*/  CS2R R84, SRZ ;  /* 0x0000000000547805 */ /* 0x000fe4000001ff00 */
[----:B------:R-:W-:Y:S02]  /*02e0*/  CS2R R86, SRZ ;  /* 0x0000000000567805 */ /* 0x000fe4000001ff00 */
[----:B------:R-:W-:Y:S01]  /*02f0*/  LEA.HI.SX32 R5, R2, R5, 0x1b ;  /* 0x0000000502057211 */ /* 0x000fe200078fdaff */
[----:B------:R-:W-:Y:S01]  /*0300*/  UMOV UR15, 0x3 ;  /* 0x00000003000f7882 */ /* 0x000fe20000000000 */
[----:B------:R-:W-:Y:S01]  /*0310*/  UMOV UR16, 0xffffffff ;  /* 0xffffffff00107882 */ /* 0x000fe20000000000 */
[----:B------:R-:W-:Y:S01]  /*0320*/  UMOV UR4, URZ ;  /* 0x0000003f00047c82 */ /* 0x000fe20008000000 */
[----:B------:R-:W-:Y:S01]  /*0330*/  UMOV UR5, URZ ;  /* 0x0000003f00057c82 */ /* 0x000fe20008000000 */
[----:B------:R-:W-:-:S05]  /*0340*/  IMAD.SHL.U32 R4, R5, 0x8, RZ ;  /* 0x0000000805047824 */ /* 0x000fca00078e00ff */
[----:B------:R-:W-:-:S04]  /*0350*/  LEA.HI.SX32 R3, R3, -R4, 0x19 ;  /* 0x8000000403037211 */ /* 0x000fc800078fcaff */
[----:B------:R-:W-:-:S04]  /*0360*/  VIMNMX R6, R3, 0x8, PT ;  /* 0x0000000803067848 */ /* 0x000fc80003fe0100 */
[-C--:B------:R-:W-:Y:S02]  /*0370*/  IABS R14, R6.reuse ;  /* 0x00000006000e7213 */ /* 0x080fe40000000000 */
[----:B------:R-:W-:Y:S02]  /*0380*/  IABS R8, R6 ;  /* 0x0000000600087213 */ /* 0x000fe40000000000 */
[----:B------:R-:W1:Y:S03]  /*0390*/  I2F.RP R7, R14 ;  /* 0x0000000e00077306 */ /* 0x000e660000209400 */
[----:B------:R-:W-:-:S05]  /*03a0*/  IMAD.MOV R16, RZ, RZ, -R8 ;  /* 0x000000ffff107224 */ /* 0x000fca00078e0a08 */
[----:B-1----:R-:W1:Y:S02]  /*03b0*/  MUFU.RCP R7, R7 ;  /* 0x0000000700077308 */ /* 0x002e640000001000 */
[----:B-1----:R-:W-:Y:S01]  /*03c0*/  VIADD R2, R7, 0xffffffe ;  /* 0x0ffffffe07027836 */ /* 0x002fe20000000000 */
[----:B------:R-:W-:-:S05]  /*03d0*/  IABS R7, R12 ;  /* 0x0000000c00077213 */ /* 0x000fca0000000000 */
[----:B------:R1:W2:Y:S02]  /*03e0*/  F2I.FTZ.U32.TRUNC.NTZ R3, R2 ;  /* 0x0000000200037305 */ /* 0x0002a4000021f000 */
[----:B-1----:R-:W-:Y:S02]  /*03f0*/  IMAD.MOV.U32 R2, RZ, RZ, RZ ;  /* 0x000000ffff027224 */ /* 0x002fe400078e00ff */
[----:B--2---:R-:W-:-:S04]  /*0400*/  IMAD.MOV R9, RZ, RZ, -R3 ;  /* 0x000000ffff097224 */ /* 0x004fc800078e0a03 */
[----:B------:R-:W-:-:S04]  /*0410*/  IMAD R9, R9, R14, RZ ;  /* 0x0000000e09097224 */ /* 0x000fc800078e02ff */
[----:B------:R-:W-:-:S04]  /*0420*/  IMAD.HI.U32 R2, R3, R9, R2 ;  /* 0x0000000903027227 */ /* 0x000fc800078e0002 */
[----:B------:R-:W-:Y:S02]  /*0430*/  IMAD R9, R5, -0xc0, R12 ;  /* 0xffffff4005097824 */ /* 0x000fe400078e020c */
[----:B------:R-:W-:-:S03]  /*0440*/  IMAD.HI.U32 R3, R2, R7, RZ ;  /* 0x0000000702037227 */ /* 0x000fc600078e00ff */
[----:B------:R-:W-:Y:S01]  /*0450*/  IABS R8, R9 ;  /* 0x0000000900087213 */ /* 0x000fe20000000000 */
[----:B------:R-:W-:Y:S01]  /*0460*/  IMAD R5, R3, R16, R7 ;  /* 0x0000001003057224 */ /* 0x000fe200078e0207 */
[----:B------:R-:W-:Y:S01]  /*0470*/  LOP3.LUT R9, R9, R6, RZ, 0x3c, !PT ;  /* 0x0000000609097212 */ /* 0x000fe200078e3cff */
[----:B------:R-:W1:Y:S02]  /*0480*/  S2R R7, SR_TID.X ;  /* 0x0000000000077919 */ /* 0x000e640000002100 */
[----:B------:R-:W-:Y:S01]  /*0490*/  IMAD.MOV.U32 R3, RZ, RZ, R8 ;  /* 0x000000ffff037224 */ /* 0x000fe200078e0008 */
[----:B------:R-:W-:Y:S02]  /*04a0*/  ISETP.GT.U32.AND P0, PT, R14, R5, PT ;  /* 0x000000050e00720c */ /* 0x000fe40003f04070 */
[----:B------:R-:W-:Y:S01]  /*04b0*/  ISETP.GE.AND P4, PT, R9, RZ, PT ;  /* 0x000000ff0900720c */ /* 0x000fe20003f86270 */
[----:B------:R-:W-:-:S04]  /*04c0*/  IMAD.HI.U32 R8, R2, R3, RZ ;  /* 0x0000000302087227 */ /* 0x000fc800078e00ff */
[----:B------:R-:W-:Y:S02]  /*04d0*/  IMAD R2, R8, R16, R3 ;  /* 0x0000001008027224 */ /* 0x000fe400078e0203 */
[----:B------:R-:W-:-:S03]  /*04e0*/  VIADD R3, R10, 0xffffffe ;  /* 0x0ffffffe0a037836 */ /* 0x000fc60000000000 */
[C---:B------:R-:W-:Y:S01]  /*04f0*/  ISETP.GT.U32.AND P3, PT, R14.reuse, R2, PT ;  /* 0x000000020e00720c */ /* 0x040fe20003f64070 */
[----:B------:R-:W-:Y:S02]  /*0500*/  @!P0 IMAD.IADD R5, R5, 0x1, -R14 ;  /* 0x0000000105058824 */ /* 0x000fe400078e0a0e */
[----:B------:R-:W2:Y:S03]  /*0510*/  F2I.FTZ.U32.TRUNC.NTZ R3, R3 ;  /* 0x0000000300037305 */ /* 0x000ea6000021f000 */
[----:B------:R-:W-:-:S07]  /*0520*/  ISETP.GT.U32.AND P0, PT, R14, R5, PT ;  /* 0x000000050e00720c */ /* 0x000fce0003f04070 */
[--C-:B------:R-:W-:Y:S02]  /*0530*/  @!P3 IMAD.IADD R2, R2, 0x1, -R14.reuse ;  /* 0x000000010202b824 */ /* 0x100fe400078e0a0e */
[----:B------:R-:W-:Y:S01]  /*0540*/  @!P3 VIADD R8, R8, 0x1 ;  /* 0x000000010808b836 */ /* 0x000fe20000000000 */
[----:B-1----:R-:W-:Y:S02]  /*0550*/  SHF.R.U32.HI R10, RZ, 0x3, R7 ;  /* 0x00000003ff0a7819 */ /* 0x002fe40000011607 */
[----:B------:R-:W-:Y:S01]  /*0560*/  ISETP.GE.U32.AND P1, PT, R2, R14, PT ;  /* 0x0000000e0200720c */ /* 0x000fe20003f26070 */
[----:B------:R-:W-:Y:S01]  /*0570*/  @!P0 IMAD.IADD R5, R5, 0x1, -R14 ;  /* 0x0000000105058824 */ /* 0x000fe200078e0a0e */
[----:B------:R-:W-:Y:S01]  /*0580*/  ISETP.NE.AND P0, PT, R6, RZ, PT ;  /* 0x000000ff0600720c */ /* 0x000fe20003f05270 */
[----:B--2---:R-:W-:Y:S01]  /*0590*/  IMAD.MOV R2, RZ, RZ, -R3 ;  /* 0x000000ffff027224 */ /* 0x004fe200078e0a03 */
[----:B------:R-:W-:Y:S01]  /*05a0*/  LOP3.LUT R6, RZ, R6, RZ, 0x33, !PT ;  /* 0x00000006ff067212 */ /* 0x000fe200078e33ff */
[----:B------:R-:W-:Y:S01]  /*05b0*/  @!P2 IMAD.MOV R5, RZ, RZ, -R5 ;  /* 0x000000ffff05a224 */ /* 0x000fe200078e0a05 */
[----:B------:R-:W-:Y:S01]  /*05c0*/  SGXT.U32 R10, R10, 0x5 ;  /* 0x000000050a0a781a */ /* 0x000fe20000000000 */
[----:B------:R-:W-:Y:S01]  /*05d0*/  IMAD.MOV.U32 R9, RZ, RZ, R2 ;  /* 0x000000ffff097224 */ /* 0x000fe200078e0002 */
[--C-:B------:R-:W-:Y:S01]  /*05e0*/  SHF.R.U32.HI R99, RZ, 0x4, R7.reuse ;  /* 0x00000004ff637819 */ /* 0x100fe20000011607 */
[----:B------:R-:W-:Y:S01]  /*05f0*/  IMAD.MOV.U32 R2, RZ, RZ, RZ ;  /* 0x000000ffff027224 */ /* 0x000fe200078e00ff */
[----:B------:R-:W-:Y:S01]  /*0600*/  SEL R5, R6, R5, !P0 ;  /* 0x0000000506057207 */ /* 0x000fe20004000000 */
[----:B------:R-:W-:Y:S01]  /*0610*/  IMAD R9, R9, R20, RZ ;  /* 0x0000001409097224 */ /* 0x000fe200078e02ff */
[----:B------:R-:W-:Y:S01]  /*0620*/  SHF.R.U32.HI R98, RZ, 0x5, R7 ;  /* 0x00000005ff627819 */ /* 0x000fe20000011607 */
[----:B------:R-:W-:Y:S01]  /*0630*/  @P1 VIADD R8, R8, 0x1 ;  /* 0x0000000108081836 */ /* 0x000fe20000000000 */
[----:B------:R-:W-:Y:S01]  /*0640*/  SGXT.U32 R99, R99, 0x1 ;  /* 0x000000016363781a */ /* 0x000fe20000000000 */
[----:B------:R-:W-:Y:S01]  /*0650*/  IMAD.HI.U32 R9, R3, R9, R2 ;  /* 0x0000000903097227 */ /* 0x000fe200078e0002 */
[----:B------:R-:W-:-:S02]  /*0660*/  SHF.R.U32.HI R3, RZ, 0x4, R7 ;  /* 0x00000004ff037819 */ /* 0x000fc40000011607 */
[----:B------:R-:W-:Y:S01]  /*0670*/  LOP3.LUT R111, R98, 0x7fffffc, RZ, 0xc0, !PT ;  /* 0x07fffffc626f7812 */ /* 0x000fe200078ec0ff */
[----:B------:R-:W-:Y:S01]  /*0680*/  IMAD.IADD R2, R4, 0x1, R5 ;  /* 0x0000000104027824 */ /* 0x000fe200078e0205 */
[----:B------:R-:W-:Y:S01]  /*0690*/  IABS R4, R0 ;  /* 0x0000000000047213 */ /* 0x000fe20000000000 */
[----:B------:R-:W-:Y:S01]  /*06a0*/  @!P4 IMAD.MOV R8, RZ, RZ, -R8 ;  /* 0x000000ffff08c224 */ /* 0x000fe200078e0a08 */
[----:B------:R-:W-:Y:S01]  /*06b0*/  SGXT.U32 R3, R3, 0x4 ;  /* 0x000000040303781a */ /* 0x000fe20000000000 */
[----:B------:R-:W-:Y:S02]  /*06c0*/  IMAD.SHL.U32 R2, R2, 0x80, RZ ;  /* 0x0000008002027824 */ /* 0x000fe400078e00ff */
[----:B------:R-:W-:Y:S01]  /*06d0*/  IMAD.MOV R15, RZ, RZ, -R4 ;  /* 0x000000ffff0f7224 */ /* 0x000fe200078e0a04 */
[----:B------:R-:W-:Y:S02]  /*06e0*/  SEL R5, R6, R8, !P0 ;  /* 0x0000000806057207 */ /* 0x000fe40004000000 */
[----:B------:R-:W-:-:S02]  /*06f0*/  LOP3.LUT R4, R2, R10, RZ, 0xfc, !PT ;  /* 0x0000000a02047212 */ /* 0x000fc400078efcff */
[----:B------:R-:W-:Y:S01]  /*0700*/  LOP3.LUT R6, R2, 0x20, R10, 0xfe, !PT ;  /* 0x0000002002067812 */ /* 0x000fe200078efe0a */
[----:B------:R-:W-:Y:S01]  /*0710*/  IMAD.SHL.U32 R5, R5, 0x80, RZ ;  /* 0x0000008005057824 */ /* 0x000fe200078e00ff */
[----:B------:R-:W-:Y:S02]  /*0720*/  IABS R11, R4 ;  /* 0x00000004000b7213 */ /* 0x000fe40000000000 */
[----:B------:R-:W-:Y:S02]  /*0730*/  LOP3.LUT R3, R2, R3, RZ, 0xfc, !PT ;  /* 0x0000000302037212 */ /* 0x000fe400078efcff */
[----:B------:R-:W-:Y:S02]  /*0740*/  LOP3.LUT R8, R2, 0x40, R10, 0xfe, !PT ;  /* 0x0000004002087812 */ /* 0x000fe400078efe0a */
[----:B------:R-:W-:Y:S01]  /*0750*/  LOP3.LUT R22, R2, 0x60, R10, 0xfe, !PT ;  /* 0x0000006002167812 */ /* 0x000fe200078efe0a */
[----:B------:R-:W-:Y:S01]  /*0760*/  IMAD.HI.U32 R2, R9, R11, RZ ;  /* 0x0000000b09027227 */ /* 0x000fe200078e00ff */
[----:B------:R-:W-:-:S02]  /*0770*/  ISETP.GE.AND P2, PT, R6, RZ, PT ;  /* 0x000000ff0600720c */ /* 0x000fc40003f46270 */
[----:B------:R-:W-:Y:S01]  /*0780*/  IABS R6, R6 ;  /* 0x0000000600067213 */ /* 0x000fe20000000000 */
[----:B------:R-:W-:Y:S01]  /*0790*/  IMAD R11, R2, R15, R11 ;  /* 0x0000000f020b7224 */ /* 0x000fe200078e020b */
[----:B------:R-:W-:Y:S01]  /*07a0*/  ISETP.GE.AND P1, PT, R8, RZ, PT ;  /* 0x000000ff0800720c */ /* 0x000fe20003f26270 */
[----:B------:R-:W-:Y:S01]  /*07b0*/  IMAD.SHL.U32 R2, R7, 0x8, RZ ;  /* 0x0000000807027824 */ /* 0x000fe200078e00ff */
[----:B------:R-:W-:Y:S01]  /*07c0*/  IABS R14, R8 ;  /* 0x00000008000e7213 */ /* 0x000fe20000000000 */
[----:B------:R-:W-:Y:S01]  /*07d0*/  IMAD.MOV.U32 R8, RZ, RZ, R6 ;  /* 0x000000ffff087224 */ /* 0x000fe200078e0006 */
[----:B------:R-:W-:Y:S02]  /*07e0*/  IABS R12, R22 ;  /* 0x00000016000c7213 */ /* 0x000fe40000000000 */
[----:B------:R-:W-:Y:S01]  /*07f0*/  ISETP.GE.AND P0, PT, R4, RZ, PT ;  /* 0x000000ff0400720c */ /* 0x000fe20003f06270 */
[----:B------:R-:W-:Y:S01]  /*0800*/  IMAD.HI.U32 R4, R9, R8, RZ ;  /* 0x0000000809047227 */ /* 0x000fe200078e00ff */
[----:B------:R-:W-:-:S02]  /*0810*/  ISETP.GT.U32.AND P6, PT, R20, R11, PT ;  /* 0x0000000b1400720c */ /* 0x000fc40003fc4070 */
[----:B------:R-:W-:Y:S01]  /*0820*/  LOP3.LUT R25, R5, 0x40, R10, 0xfe, !PT ;  /* 0x0000004005197812 */ /* 0x000fe200078efe0a */
[C---:B------:R-:W-:Y:S01]  /*0830*/  IMAD.HI.U32 R6, R9.reuse, R14, RZ ;  /* 0x0000000e09067227 */ /* 0x040fe200078e00ff */
[----:B------:R-:W-:Y:S02]  /*0840*/  LOP3.LUT R26, R5, 0x20, R10, 0xfe, !PT ;  /* 0x00000020051a7812 */ /* 0x000fe400078efe0a */
[----:B------:R-:W-:Y:S01]  /*0850*/  LOP3.LUT R27, R5, 0x60, R10, 0xfe, !PT ;  /* 0x00000060051b7812 */ /* 0x000fe200078efe0a */
[----:B------:R-:W-:Y:S01]  /*0860*/  IMAD.HI.U32 R9, R9, R12, RZ ;  /* 0x0000000c09097227 */ /* 0x000fe200078e00ff */
[----:B------:R-:W-:Y:S02]  /*0870*/  LOP3.LUT R17, R2, 0x38, R7, 0x48, !PT ;  /* 0x0000003802117812 */ /* 0x000fe400078e4807 */
[----:B------:R-:W-:Y:S01]  /*0880*/  LOP3.LUT R24, R5, R10, RZ, 0xfc, !PT ;  /* 0x0000000a05187212 */ /* 0x000fe200078efcff */
[-C--:B------:R-:W-:Y:S01]  /*0890*/  IMAD R13, R4, R15.reuse, R8 ;  /* 0x0000000f040d7224 */ /* 0x080fe200078e0208 */
[----:B------:R-:W-:Y:S01]  /*08a0*/  LOP3.LUT R4, R10, 0x20, RZ, 0xfc, !PT ;  /* 0x000000200a047812 */ /* 0x000fe200078efcff */
[-C--:B------:R-:W-:Y:S01]  /*08b0*/  IMAD R14, R6, R15.reuse, R14 ;  /* 0x0000000f060e7224 */ /* 0x080fe200078e020e */
[----:B------:R-:W-:Y:S01]  /*08c0*/  LOP3.LUT R6, R10, 0x40, RZ, 0xfc, !PT ;  /* 0x000000400a067812 */ /* 0x000fe200078efcff */
[----:B------:R-:W-:Y:S01]  /*08d0*/  IMAD R15, R9, R15, R12 ;  /* 0x0000000f090f7224 */ /* 0x000fe200078e020c */
[C---:B------:R-:W-:Y:S01]  /*08e0*/  ISETP.GT.U32.AND P3, PT, R20.reuse, R13, PT ;  /* 0x0000000d1400720c */ /* 0x040fe20003f64070 */
[----:B------:R-:W-:Y:S01]  /*08f0*/  @!P6 IMAD.IADD R11, R11, 0x1, -R20 ;  /* 0x000000010b0be824 */ /* 0x000fe200078e0a14 */
[C---:B------:R-:W-:Y:S01]  /*0900*/  ISETP.GT.U32.AND P4, PT, R20.reuse, R14, PT ;  /* 0x0000000e1400720c */ /* 0x040fe20003f84070 */
[----:B------:R-:W-:Y:S01]  /*0910*/  IMAD.HI R16, R25, 0x2aaaaaab, RZ ;  /* 0x2aaaaaab19107827 */ /* 0x000fe200078e02ff */
[----:B------:R-:W-:-:S02]  /*0920*/  ISETP.GT.U32.AND P5, PT, R20, R15, PT ;  /* 0x0000000f1400720c */ /* 0x000fc40003fa4070 */
[----:B------:R-:W-:Y:S01]  /*0930*/  ISETP.GT.U32.AND P6, PT, R20, R11, PT ;  /* 0x0000000b1400720c */ /* 0x000fe20003fc4070 */
[----:B------:R-:W-:Y:S01]  /*0940*/  IMAD.HI R12, R26, 0x2aaaaaab, RZ ;  /* 0x2aaaaaab1a0c7827 */ /* 0x000fe200078e02ff */
[----:B------:R-:W-:Y:S02]  /*0950*/  SHF.R.U32.HI R21, RZ, 0x1f, R16 ;  /* 0x0000001fff157819 */ /* 0x000fe40000011610 */
[----:B------:R-:W-:Y:S01]  /*0960*/  LOP3.LUT R8, R10, 0x60, RZ, 0xfc, !PT ;  /* 0x000000600a087812 */ /* 0x000fe200078efcff */
[----:B------:R-:W-:Y:S01]  /*0970*/  IMAD.HI R18, R27, 0x2aaaaaab, RZ ;  /* 0x2aaaaaab1b127827 */ /* 0x000fe200078e02ff */
[----:B------:R-:W-:Y:S02]  /*0980*/  SHF.R.U32.HI R19, RZ, 0x1f, R12 ;  /* 0x0000001fff137819 */ /* 0x000fe4000001160c */
[----:B------:R-:W-:Y:S01]  /*0990*/  LEA.HI R16, R16, R21, RZ, 0x17 ;  /* 0x0000001510107211 */ /* 0x000fe200078fb8ff */
[----:B------:R-:W-:Y:S01]  /*09a0*/  @!P3 IMAD.IADD R13, R13, 0x1, -R20 ;  /* 0x000000010d0db824 */ /* 0x000fe200078e0a14 */
[----:B------:R-:W-:Y:S01]  /*09b0*/  SHF.R.U32.HI R23, RZ, 0x1f, R18 ;  /* 0x0000001fff177819 */ /* 0x000fe20000011612 */
[--C-:B------:R-:W-:Y:S01]  /*09c0*/  @!P4 IMAD.IADD R14, R14, 0x1, -R20.reuse ;  /* 0x000000010e0ec824 */ /* 0x100fe200078e0a14 */
[----:B------:R-:W-:Y:S01]  /*09d0*/  LEA.HI R19, R12, R19, RZ, 0x17 ;  /* 0x000000130c137211 */ /* 0x000fe200078fb8ff */
[--C-:B------:R-:W-:Y:S01]  /*09e0*/  @!P5 IMAD.IADD R15, R15, 0x1, -R20.reuse ;  /* 0x000000010f0fd824 */ /* 0x100fe200078e0a14 */
[C---:B------:R-:W-:Y:S01]  /*09f0*/  ISETP.GT.U32.AND P5, PT, R20.reuse, R13, PT ;  /* 0x0000000d1400720c */ /* 0x040fe20003fa4070 */
[----:B------:R-:W-:Y:S01]  /*0a00*/  @!P6 IMAD.IADD R11, R11, 0x1, -R20 ;  /* 0x000000010b0be824 */ /* 0x000fe200078e0a14 */
[C---:B------:R-:W-:Y:S01]  /*0a10*/  ISETP.GT.U32.AND P4, PT, R20.reuse, R14, PT ;  /* 0x0000000e1400720c */ /* 0x040fe20003f84070 */
[----:B------:R-:W-:Y:S01]  /*0a20*/  IMAD R21, R19, -0xc00, R26 ;  /* 0xfffff40013157824 */ /* 0x000fe200078e021a */
[----:B------:R-:W-:Y:S01]  /*0a30*/  ISETP.GT.U32.AND P3, PT, R20, R15, PT ;  /* 0x0000000f1400720c */ /* 0x000fe20003f64070 */
[----:B------:R-:W-:Y:S01]  /*0a40*/  IMAD R9, R10, 0x40, R17 ;  /* 0x000000400a097824 */ /* 0x000fe200078e0211 */
[----:B------:R-:W-:Y:S01]  /*0a50*/  LEA.HI R18, R18, R23, RZ, 0x17 ;  /* 0x0000001712127211 */ /* 0x000fe200078fb8ff */
[----:B------:R-:W-:Y:S01]  /*0a60*/  IMAD R23, R16, -0xc00, R25 ;  /* 0xfffff40010177824 */ /* 0x000fe200078e0219 */
[----:B------:R-:W-:Y:S01]  /*0a70*/  ISETP.GE.AND P6, PT, R22, RZ, PT ;  /* 0x000000ff1600720c */ /* 0x000fe20003fc6270 */
[----:B------:R-:W-:Y:S01]  /*0a80*/  IMAD.HI R10, R24, 0x2aaaaaab, RZ ;  /* 0x2aaaaaab180a7827 */ /* 0x000fe200078e02ff */
[----:B------:R-:W-:-:S03]  /*0a90*/  LOP3.LUT R12, RZ, R0, RZ, 0x33, !PT ;  /* 0x00000000ff0c7212 */ /* 0x000fc600078e33ff */
[----:B------:R-:W-:Y:S02]  /*0aa0*/  IMAD R25, R18, -0xc00, R27 ;  /* 0xfffff40012197824 */ /* 0x000fe400078e021b */
[----:B------:R-:W1:Y:S01]  /*0ab0*/  LDC.64 R18, c[0x0][0x210] ;  /* 0x00008400ff127b82 */ /* 0x000e620000000a00 */
[--C-:B------:R-:W-:Y:S02]  /*0ac0*/  IMAD R4, R4, 0x40, R17.reuse ;  /* 0x0000004004047824 */ /* 0x100fe400078e0211 */
[--C-:B------:R-:W-:Y:S02]  /*0ad0*/  IMAD R6, R6, 0x40, R17.reuse ;  /* 0x0000004006067824 */ /* 0x100fe400078e0211 */
[----:B------:R-:W-:Y:S01]  /*0ae0*/  IMAD R8, R8, 0x40, R17 ;  /* 0x0000004008087824 */ /* 0x000fe200078e0211 */
[----:B------:R-:W-:Y:S01]  /*0af0*/  SHF.R.U32.HI R17, RZ, 0x1f, R10 ;  /* 0x0000001fff117819 */ /* 0x000fe2000001160a */
[--C-:B------:R-:W-:Y:S02]  /*0b00*/  @!P5 IMAD.IADD R13, R13, 0x1, -R20.reuse ;  /* 0x000000010d0dd824 */ /* 0x100fe400078e0a14 */
[--C-:B------:R-:W-:Y:S01]  /*0b10*/  @!P4 IMAD.IADD R14, R14, 0x1, -R20.reuse ;  /* 0x000000010e0ec824 */ /* 0x100fe200078e0a14 */
[----:B------:R-:W-:Y:S01]  /*0b20*/  LEA.HI R17, R10, R17, RZ, 0x17 ;  /* 0x000000110a117211 */ /* 0x000fe200078fb8ff */
[----:B------:R-:W-:Y:S01]  /*0b30*/  @!P3 IMAD.IADD R15, R15, 0x1, -R20 ;  /* 0x000000010f0fb824 */ /* 0x000fe200078e0a14 */
[----:B------:R-:W-:Y:S01]  /*0b40*/  ISETP.NE.AND P3, PT, R0, RZ, PT ;  /* 0x000000ff0000720c */ /* 0x000fe20003f65270 */
[----:B------:R-:W-:Y:S01]  /*0b50*/  @!P0 IMAD.MOV R11, RZ, RZ, -R11 ;  /* 0x000000ffff0b8224 */ /* 0x000fe200078e0a0b */
[----:B------:R-:W-:Y:S01]  /*0b60*/  LOP3.LUT R10, R2, 0x38, RZ, 0xc0, !PT ;  /* 0x00000038020a7812 */ /* 0x000fe200078ec0ff */
[----:B------:R-:W-:-:S02]  /*0b70*/  @!P2 IMAD.MOV R13, RZ, RZ, -R13 ;  /* 0x000000ffff0da224 */ /* 0x000fc400078e0a0d */
[----:B------:R-:W-:Y:S01]  /*0b80*/  @!P1 IMAD.MOV R14, RZ, RZ, -R14 ;  /* 0x000000ffff0e9224 */ /* 0x000fe200078e0a0e */
[C---:B------:R-:W-:Y:S01]  /*0b90*/  SEL R11, R12.reuse, R11, !P3 ;  /* 0x0000000b0c0b7207 */ /* 0x040fe20005800000 */
[----:B------:R-:W-:Y:S01]  /*0ba0*/  @!P6 IMAD.MOV R15, RZ, RZ, -R15 ;  /* 0x000000ffff0fe224 */ /* 0x000fe200078e0a0f */
[C---:B------:R-:W-:Y:S01]  /*0bb0*/  SEL R35, R12.reuse, R13, !P3 ;  /* 0x0000000d0c237207 */ /* 0x040fe20005800000 */
[----:B------:R-:W-:Y:S01]  /*0bc0*/  IMAD R17, R17, -0xc00, R24 ;  /* 0xfffff40011117824 */ /* 0x000fe200078e0218 */
[C---:B------:R-:W-:Y:S01]  /*0bd0*/  SEL R37, R12.reuse, R14, !P3 ;  /* 0x0000000e0c257207 */ /* 0x040fe20005800000 */
[--C-:B------:R-:W-:Y:S01]  /*0be0*/  IMAD R13, R11, 0xc00, R10.reuse ;  /* 0x00000c000b0d7824 */ /* 0x100fe200078e020a */
[----:B------:R-:W-:Y:S01]  /*0bf0*/  SEL R15, R12, R15, !P3 ;  /* 0x0000000f0c0f7207 */ /* 0x000fe20005800000 */
[--C-:B------:R-:W-:Y:S02]  /*0c00*/  IMAD R27, R17, 0xc00, R10.reuse ;  /* 0x00000c00111b7824 */ /* 0x100fe400078e020a */
[----:B------:R-:W-:-:S02]  /*0c10*/  IMAD R29, R21, 0xc00, R10 ;  /* 0x00000c00151d7824 */ /* 0x000fc400078e020a */
[--C-:B------:R-:W-:Y:S01]  /*0c20*/  IMAD R11, R35, 0xc00, R10.reuse ;  /* 0x00000c00230b7824 */ /* 0x100fe200078e020a */
[----:B------:R-:W-:Y:S01]  /*0c30*/  LEA R35, R8, UR14, 0x1 ;  /* 0x0000000e08237c11 */ /* 0x000fe2000f8e08ff */
[--C-:B------:R-:W-:Y:S01]  /*0c40*/  IMAD R17, R37, 0xc00, R10.reuse ;  /* 0x00000c0025117824 */ /* 0x100fe200078e020a */
[----:B------:R-:W-:Y:S01]  /*0c50*/  CS2R R36, SRZ ;  /* 0x0000000000247805 */ /* 0x000fe2000001ff00 */
[--C-:B------:R-:W-:Y:S02]  /*0c60*/  IMAD R21, R15, 0xc00, R10.reuse ;  /* 0x00000c000f157824 */ /* 0x100fe400078e020a */
[--C-:B------:R-:W-:Y:S02]  /*0c70*/  IMAD R31, R23, 0xc00, R10.reuse ;  /* 0x00000c00171f7824 */ /* 0x100fe400078e020a */
[----:B------:R-:W-:Y:S02]  /*0c80*/  IMAD R25, R25, 0xc00, R10 ;  /* 0x00000c0019197824 */ /* 0x000fe400078e020a */
[----:B-1----:R-:W-:-:S04]  /*0c90*/  IMAD.WIDE R12, R13, 0x2, R18 ;  /* 0x000000020d0c7825 */ /* 0x002fc800078e0212 */
[----:B------:R-:W-:Y:S01]  /*0ca0*/  IMAD.WIDE R14, R11, 0x2, R18 ;  /* 0x000000020b0e7825 */ /* 0x000fe200078e0212 */
[----:B------:R-:W-:-:S03]  /*0cb0*/  IADD3 R102, P0, R12, 0x200, RZ ;  /* 0x000002000c667810 */ /* 0x000fc60007f1e0ff */
[----:B------:R-:W-:Y:S01]  /*0cc0*/  IMAD.WIDE R16, R17, 0x2, R18 ;  /* 0x0000000211107825 */ /* 0x000fe200078e0212 */
[----:B------:R-:W-:-:S03]  /*0cd0*/  IADD3 R10, P1, R14, 0x200, RZ ;  /* 0x000002000e0a7810 */ /* 0x000fc60007f3e0ff */
[----:B------:R-:W-:-:S04]  /*0ce0*/  IMAD.WIDE R18, R21, 0x2, R18 ;  /* 0x0000000215127825 */ /* 0x000fc800078e0212 */
[----:B----4-:R-:W-:Y:S01]  /*0cf0*/  IMAD.WIDE R20, R27, 0x2, R32 ;  /* 0x000000021b147825 */ /* 0x010fe200078e0220 */
[----:B------:R-:W-:-:S03]  /*0d00*/  LEA R27, R4, UR14, 0x1 ;  /* 0x0000000e041b7c11 */ /* 0x000fc6000f8e08ff */
[----:B------:R-:W-:Y:S01]  /*0d10*/  IMAD.WIDE R22, R29, 0x2, R32 ;  /* 0x000000021d167825 */ /* 0x000fe200078e0220 */
[----:B------:R-:W-:-:S03]  /*0d20*/  LEA R29, R6, UR14, 0x1 ;  /* 0x0000000e061d7c11 */ /* 0x000fc6000f8e08ff */
[----:B------:R-:W-:Y:S01]  /*0d30*/  IMAD.WIDE R30, R31, 0x2, R32 ;  /* 0x000000021f1e7825 */ /* 0x000fe200078e0220 */
[----:B------:R-:W-:-:S03]  /*0d40*/  IADD3 R96, P2, R22, 0x200, RZ ;  /* 0x0000020016607810 */ /* 0x000fc60007f5e0ff */
[----:B------:R-:W-:Y:S01]  /*0d50*/  IMAD.WIDE R32, R25, 0x2, R32 ;  /* 0x0000000219207825 */ /* 0x000fe200078e0220 */
[----:B------:R-:W-:-:S03]  /*0d60*/  LEA R25, R9, UR14, 0x1 ;  /* 0x0000000e09197c11 */ /* 0x000fc6000f8e08ff */
[----:B------:R-:W-:Y:S01]  /*0d70*/  IMAD.X R11, RZ, RZ, R13, P0 ;  /* 0x000000ffff0b7224 */ /* 0x000fe200000e060d */
[----:B------:R-:W-:Y:S01]  /*0d80*/  IADD3 R88, P0, R16, 0x200, RZ ;  /* 0x0000020010587810 */ /* 0x000fe20007f1e0ff */
[----:B------:R-:W-:Y:S01]  /*0d90*/  @!PT LDS RZ, [RZ] ;  /* 0x00000000fffff984 */ /* 0x000fe20000000800 */
[----:B------:R-:W-:Y:S01]  /*0da0*/  @!PT LDS RZ, [RZ] ;  /* 0x00000000fffff984 */ /* 0x000fe20000000800 */
[----:B------:R-:W-:Y:S01]  /*0db0*/  @!PT LDS RZ, [RZ] ;  /* 0x00000000fffff984 */ /* 0x000fe20000000800 */
[----:B------:R-:W-:Y:S01]  /*0dc0*/  LDGSTS.E.BYPASS.128 [R25], desc[UR18][R12.64] ;  /* 0x000000000c197fae */ /* 0x000fe2000b901c52 */
[----:B------:R-:W-:Y:S01]  /*0dd0*/  IMAD.X R89, RZ, RZ, R15, P1 ;  /* 0x000000ffff597224 */ /* 0x000fe200008e060f */
[----:B------:R-:W-:Y:S01]  /*0de0*/  IADD3 R91, P1, R18, 0x200, RZ ;  /* 0x00000200125b7810 */ /* 0x000fe20007f3e0ff */
[----:B------:R-:W-:Y:S01]  /*0df0*/  IMAD.X R110, RZ, RZ, R23, P2 ;  /* 0x000000ffff6e7224 */ /* 0x000fe200010e0617 */
[----:B------:R-:W-:Y:S01]  /*0e00*/  LDGSTS.E.BYPASS.128 [R27], desc[UR18][R14.64] ;  /* 0x000000000e1b7fae */ /* 0x000fe2000b901c52 */
[----:B------:R-:W-:Y:S01]  /*0e10*/  IMAD.X R90, RZ, RZ, R17, P0 ;  /* 0x000000ffff5a7224 */ /* 0x000fe200000e0611 */
[----:B------:R-:W-:Y:S01]  /*0e20*/  IADD3 R95, P0, R20, 0x200, RZ ;  /* 0x00000200145f7810 */ /* 0x000fe20007f1e0ff */
[----:B------:R-:W-:Y:S01]  /*0e30*/  IMAD.X R94, RZ, RZ, R19, P1 ;  /* 0x000000ffff5e7224 */ /* 0x000fe200008e0613 */
[----:B------:R-:W-:Y:S01]  /*0e40*/  LDGSTS.E.BYPASS.128 [R29], desc[UR18][R16.64] ;  /* 0x00000000101d7fae */ /* 0x000fe2000b901c52 */
[----:B------:R-:W-:-:S02]  /*0e50*/  IADD3 R108, P1, R30, 0x200, RZ ;  /* 0x000002001e6c7810 */ /* 0x000fc40007f3e0ff */
[----:B------:R-:W-:Y:S01]  /*0e60*/  IMAD.X R97, RZ, RZ, R21, P0 ;  /* 0x000000ffff617224 */ /* 0x000fe200000e0615 */
[----:B------:R-:W-:Y:S01]  /*0e70*/  LDGSTS.E.BYPASS.128 [R35], desc[UR18][R18.64] ;  /* 0x0000000012237fae */ /* 0x000fe2000b901c52 */
[----:B------:R-:W-:Y:S01]  /*0e80*/  IADD3 R104, P0, R32, 0x200, RZ ;  /* 0x0000020020687810 */ /* 0x000fe20007f1e0ff */
[----:B------:R-:W-:Y:S02]  /*0e90*/  IMAD.X R109, RZ, RZ, R31, P1 ;  /* 0x000000ffff6d7224 */ /* 0x000fe400008e061f */
[----:B------:R-:W0:Y:S02]  /*0ea0*/  LDGDEPBAR ;  /* 0x00000000000079af */ /* 0x000e240000000000 */
[----:B------:R-:W-:Y:S02]  /*0eb0*/  IMAD.X R106, RZ, RZ, R33, P0 ;  /* 0x000000ffff6a7224 */ /* 0x000fe400000e0621 */
[----:B------:R-:W-:Y:S04]  /*0ec0*/  LDGSTS.E.BYPASS.128 [R25+0x14000], desc[UR18][R20.64] ;  /* 0x1400000014197fae */ /* 0x000fe8000b901c52 */
[----:B------:R-:W-:Y:S04]  /*0ed0*/  LDGSTS.E.BYPASS.128 [R27+0x14000], desc[UR18][R22.64] ;  /* 0x14000000161b7fae */ /* 0x000fe8000b901c52 */
[----:B------:R-:W-:Y:S04]  /*0ee0*/  LDGSTS.E.BYPASS.128 [R29+0x14000], desc[UR18][R30.64] ;  /* 0x140000001e1d7fae */ /* 0x000fe8000b901c52 */
[----:B------:R-:W-:Y:S04]  /*0ef0*/  LDGSTS.E.BYPASS.128 [R35+0x14000], desc[UR18][R32.64] ;  /* 0x1400000020237fae */ /* 0x000fe8000b901c52 */
[----:B------:R-:W0:Y:S01]  /*0f00*/  LDGDEPBAR ;  /* 0x00000000000079af */ /* 0x000e220000000000 */
[----:B------:R-:W-:Y:S06]  /*0f10*/  BAR.SYNC.DEFER_BLOCKING 0x0 ;  /* 0x0000000000007b1d */ /* 0x000fec0000010000 */
[----:B------:R-:W-:Y:S01]  /*0f20*/  @!PT LDS RZ, [RZ] ;  /* 0x00000000fffff984 */ /* 0x000fe20000000800 */
[----:B------:R-:W-:Y:S01]  /*0f30*/  @!PT LDS RZ, [RZ] ;  /* 0x00000000fffff984 */ /* 0x000fe20000000800 */
[----:B------:R-:W-:Y:S01]  /*0f40*/  @!PT LDS RZ, [RZ] ;  /* 0x00000000fffff984 */ /* 0x000fe20000000800 */
[----:B------:R-:W-:Y:S04]  /*0f50*/  LDGSTS.E.BYPASS.128 [R25+0x4000], desc[UR18][R12.64+0x80] ;  /* 0x040000800c197fae */ /* 0x000fe8000b901c52 */
[----:B------:R-:W-:Y:S04]  /*0f60*/  LDGSTS.E.BYPASS.128 [R27+0x4000], desc[UR18][R14.64+0x80] ;  /* 0x040000800e1b7fae */ /* 0x000fe8000b901c52 */
[----:B------:R-:W-:Y:S04]  /*0f70*/  LDGSTS.E.BYPASS.128 [R29+0x4000], desc[UR18][R16.64+0x80] ;  /* 0x04000080101d7fae */ /* 0x000fe8000b901c52 */
[----:B------:R-:W-:Y:S04]  /*0f80*/  LDGSTS.E.BYPASS.128 [R35+0x4000], desc[UR18][R18.64+0x80] ;  /* 0x0400008012237fae */ /* 0x000fe8000b901c52 */
[----:B------:R-:W0:Y:S04]  /*0f90*/  LDGDEPBAR ;  /* 0x00000000000079af */ /* 0x000e280000000000 */
        /* <DEDUP_REMOVED lines=23> */
[----:B------:R1:W-:Y:S04]  /*1110*/  LDGSTS.E.BYPASS.128 [R25+0xc000], desc[UR18][R12.64+0x180] ;  /* 0x0c0001800c197fae */ /* 0x0003e8000b901c52 */
[----:B------:R-:W-:Y:S04]  /*1120*/  LDGSTS.E.BYPASS.128 [R27+0xc000], desc[UR18][R14.64+0x180] ;  /* 0x0c0001800e1b7fae */ /* 0x000fe8000b901c52 */
[----:B------:R-:W-:Y:S04]  /*1130*/  LDGSTS.E.BYPASS.128 [R29+0xc000], desc[UR18][R16.64+0x180] ;  /* 0x0c000180101d7fae */ /* 0x000fe8000b901c52 */
[----:B------:R-:W-:Y:S01]  /*1140*/  LDGSTS.E.BYPASS.128 [R35+0xc000], desc[UR18][R18.64+0x180] ;  /* 0x0c00018012237fae */ /* 0x000fe2000b901c52 */
[----:B-1----:R-:W-:-:S03]  /*1150*/  IMAD.MOV.U32 R12, RZ, RZ, -0x40 ;  /* 0xffffffc0ff0c7424 */ /* 0x002fc600078e00ff */
[----:B------:R-:W0:Y:S04]  /*1160*/  LDGDEPBAR ;  /* 0x00000000000079af */ /* 0x000e280000000000 */
[----:B------:R1:W-:Y:S04]  /*1170*/  LDGSTS.E.BYPASS.128 [R25+0x20000], desc[UR18][R20.64+0x180] ;  /* 0x2000018014197fae */ /* 0x0003e8000b901c52 */
[----:B------:R2:W-:Y:S04]  /*1180*/  LDGSTS.E.BYPASS.128 [R27+0x20000], desc[UR18][R22.64+0x180] ;  /* 0x20000180161b7fae */ /* 0x0005e8000b901c52 */
[----:B------:R3:W-:Y:S04]  /*1190*/  LDGSTS.E.BYPASS.128 [R29+0x20000], desc[UR18][R30.64+0x180] ;  /* 0x200001801e1d7fae */ /* 0x0007e8000b901c52 */
[----:B------:R4:W-:Y:S01]  /*11a0*/  LDGSTS.E.BYPASS.128 [R35+0x20000], desc[UR18][R32.64+0x180] ;  /* 0x2000018020237fae */ /* 0x0009e2000b901c52 */
[----:B-1----:R-:W-:-:S03]  /*11b0*/  CS2R R24, SRZ ;  /* 0x0000000000187805 */ /* 0x002fc6000001ff00 */
[----:B------:R-:W0:Y:S01]  /*11c0*/  LDGDEPBAR ;  /* 0x00000000000079af */ /* 0x000e220000000000 */
[----:B--2---:R-:W-:Y:S02]  /*11d0*/  CS2R R26, SRZ ;  /* 0x00000000001a7805 */ /* 0x004fe4000001ff00 */
[----:B---3--:R-:W-:Y:S02]  /*11e0*/  CS2R R28, SRZ ;  /* 0x00000000001c7805 */ /* 0x008fe4000001ff00 */
[----:B------:R-:W-:Y:S02]  /*11f0*/  CS2R R30, SRZ ;  /* 0x00000000001e7805 */ /* 0x000fe4000001ff00 */
[----:B----4-:R-:W-:Y:S02]  /*1200*/  CS2R R32, SRZ ;  /* 0x0000000000207805 */ /* 0x010fe4000001ff00 */
[----:B------:R-:W-:-:S07]  /*1210*/  CS2R R34, SRZ ;  /* 0x0000000000227805 */ /* 0x000fce000001ff00 */
.L_x_0:
[----:B------:R-:W1:Y:S01]  /*1220*/  SHFL.IDX PT, R13, R111, RZ, 0x1f ;  /* 0x00001fff6f0d7589 */ /* 0x000e6200000e0000 */
[----:B------:R-:W-:Y:S01]  /*1230*/  UIADD3 UR16, UR16, 0x1, URZ ;  /* 0x0000000110107890 */ /* 0x000fe2000fffe03f */
[----:B------:R-:W-:-:S04]  /*1240*/  DEPBAR.LE SB0, 0x6 ;  /* 0x000081800000791a */ /* 0x000fc80000000000 */
[----:B------:R-:W-:Y:S01]  /*1250*/  UISETP.GE.AND UP0, UPT, UR16, 0x5, UPT ;  /* 0x000000051000788c */ /* 0x000fe2000bf06270 */
[----:B------:R-:W-:Y:S01]  /*1260*/  BAR.SYNC.DEFER_BLOCKING 0x0 ;  /* 0x0000000000007b1d */ /* 0x000fe20000010000 */
[----:B------:R-:W-:Y:S01]  /*1270*/  UIADD3 UR15, UR15, 0x1, URZ ;  /* 0x000000010f0f7890 */ /* 0x000fe2000fffe03f */
[----:B------:R-:W-:Y:S01]  /*1280*/  VIADD R100, R12, 0x40 ;  /* 0x000000400c647836 */ /* 0x000fe20000000000 */
[----:B------:R-:W-:Y:S01]  /*1290*/  USEL UR16, UR16, URZ, !UP0 ;  /* 0x0000003f10107287 */ /* 0x000fe2000c000000 */
[----:B------:R-:W-:Y:S02]  /*12a0*/  IADD3 R22, P1, R102, UR4, RZ ;  /* 0x0000000466167c10 */ /* 0x000fe4000ff3e0ff */
[----:B------:R-:W-:Y:S01]  /*12b0*/  UMOV UR11, 0x40000040 ;  /* 0x40000040000b7882 */ /* 0x000fe20000000000 */
[----:B------:R-:W-:Y:S02]  /*12c0*/  ISETP.GE.U32.AND P0, PT, R100, 0xb00, PT ;  /* 0x00000b006400780c */ /* 0x000fe40003f06070 */
[----:B------:R-:W-:-:S02]  /*12d0*/  IADD3.X R23, R11, UR5, RZ, P1, !PT ;  /* 0x000000050b177c10 */ /* 0x000fc40008ffe4ff */
[----:B------:R-:W-:Y:S02]  /*12e0*/  IADD3 R16, P1, R88, UR4, RZ ;  /* 0x0000000458107c10 */ /* 0x000fe4000ff3e0ff */
[----:B------:R-:W-:Y:S02]  /*12f0*/  IADD3 R92, P2, R10, UR4, RZ ;  /* 0x000000040a5c7c10 */ /* 0x000fe4000ff5e0ff */
[----:B------:R-:W-:Y:S02]  /*1300*/  IADD3.X R17, R90, UR5, RZ, P1, !PT ;  /* 0x000000055a117c10 */ /* 0x000fe40008ffe4ff */
[----:B-1----:R-:W-:Y:S02]  /*1310*/  R2UR UR6, R13 ;  /* 0x000000000d0672ca */ /* 0x002fe400000e0000 */
[----:B------:R-:W-:Y:S02]  /*1320*/  IADD3 R12, P1, R91, UR4, RZ ;  /* 0x000000045b0c7c10 */ /* 0x000fe4000ff3e0ff */
[----:B------:R-:W-:-:S02]  /*1330*/  IADD3.X R93, R89, UR5, RZ, P2, !PT ;  /* 0x00000005595d7c10 */ /* 0x000fc400097fe4ff */
[----:B------:R-:W-:Y:S01]  /*1340*/  IADD3 R14, P2, R95, UR4, RZ ;  /* 0x000000045f0e7c10 */ /* 0x000fe2000ff5e0ff */
[----:B------:R-:W-:Y:S01]  /*1350*/  WARPGROUP.ARRIVE ;  /* 0x00000000000079c5 */ /* 0x000fe20000000000 */
[----:B------:R-:W-:Y:S02]  /*1360*/  IADD3 R18, P3, R96, UR4, RZ ;  /* 0x0000000460127c10 */ /* 0x000fe4000ff7e0ff */
[----:B------:R-:W-:Y:S02]  /*1370*/  IADD3.X R13, R94, UR5, RZ, P1, !PT ;  /* 0x000000055e0d7c10 */ /* 0x000fe40008ffe4ff */
[----:B------:R-:W-:Y:S01]  /*1380*/  IADD3 R20, P1, R108, UR4, RZ ;  /* 0x000000046c147c10 */ /* 0x000fe2000ff3e0ff */
[----:B------:R-:W-:Y:S01]  /*1390*/  USHF.L.U32 UR7, UR6, 0x7, URZ ;  /* 0x0000000706077899 */ /* 0x000fe2000800063f */
[----:B------:R-:W-:Y:S01]  /*13a0*/  IADD3.X R15, R97, UR5, RZ, P2, !PT ;  /* 0x00000005610f7c10 */ /* 0x000fe200097fe4ff */
[----:B------:R-:W-:Y:S01]  /*13b0*/  ULEA UR6, UR16, UR14, 0xe ;  /* 0x0000000e10067291 */ /* 0x000fe2000f8e703f */
[----:B------:R-:W-:Y:S01]  /*13c0*/  IADD3.X R19, R110, UR5, RZ, P3, !PT ;  /* 0x000000056e137c10 */ /* 0x000fe20009ffe4ff */
[----:B------:R-:W-:Y:S01]  /*13d0*/  ULOP3.LUT UR7, UR7, 0x380, URZ, 0xc0, !UPT ;  /* 0x0000038007077892 */ /* 0x000fe2000f8ec03f */
[----:B------:R-:W-:Y:S01]  /*13e0*/  IADD3.X R21, R109, UR5, RZ, P1, !PT ;  /* 0x000000056d157c10 */ /* 0x000fe20008ffe4ff */
[----:B------:R-:W-:-:S02]  /*13f0*/  USHF.R.U32.HI UR8, URZ, 0x4, UR6 ;  /* 0x000000043f087899 */ /* 0x000fc40008011606 */
[----:B------:R-:W-:Y:S02]  /*1400*/  UIADD3 UR6, UR6, 0x14000, URZ ;  /* 0x0001400006067890 */ /* 0x000fe4000fffe03f */
[----:B------:R-:W-:Y:S02]  /*1410*/  ULOP3.LUT UR8, UR8, 0x3fff, URZ, 0xc0, !UPT ;  /* 0x00003fff08087892 */ /* 0x000fe4000f8ec03f */
[----:B------:R-:W-:Y:S02]  /*1420*/  USHF.R.U32.HI UR6, URZ, 0x4, UR6 ;  /* 0x000000043f067899 */ /* 0x000fe40008011606 */
[----:B------:R-:W-:Y:S02]  /*1430*/  UIADD3 UR12, UP0, UR7, UR8, URZ ;  /* 0x00000008070c7290 */ /* 0x000fe4000ff1e03f */
[----:B------:R-:W-:Y:S02]  /*1440*/  ULOP3.LUT UR6, UR6, 0x3fff, URZ, 0xc0, !UPT ;  /* 0x00003fff06067892 */ /* 0x000fe4000f8ec03f */
[----:B------:R-:W-:-:S02]  /*1450*/  UIADD3.X UR13, URZ, URZ, URZ, UP0, !UPT ;  /* 0x0000003f3f0d7290 */ /* 0x000fc400087fe43f */
[----:B------:R-:W-:Y:S02]  /*1460*/  ULOP3.LUT UR10, UR6, 0x4000000, URZ, 0xfc, !UPT ;  /* 0x04000000060a7892 */ /* 0x000fe4000f8efc3f */
[----:B------:R-:W-:Y:S02]  /*1470*/  ULOP3.LUT UR8, UR12, 0x4000000, URZ, 0xfc, !UPT ;  /* 0x040000000c087892 */ /* 0x000fe4000f8efc3f */
[----:B------:R-:W-:Y:S01]  /*1480*/  ULOP3.LUT UR9, UR13, 0x40000040, URZ, 0xfc, !UPT ;  /* 0x400000400d097892 */ /* 0x000fe2000f8efc3f */
[----:B------:R-:W-:Y:S01]  /*1490*/  UMOV UR7, URZ ;  /* 0x0000003f00077c82 */ /* 0x000fe20008000000 */
[----:B------:R-:W-:-:S04]  /*14a0*/  UISETP.GE.AND UP0, UPT, UR15, 0x5, UPT ;  /* 0x000000050f00788c */ /* 0x000fc8000bf06270 */
[----:B------:R-:W-:-:S03]  /*14b0*/  USEL UR15, UR15, URZ, !UP0 ;  /* 0x0000003f0f0f7287 */ /* 0x000fc6000c000000 */
[----:B------:R-:W-:Y:S01]  /*14c0*/  HGMMA.64x128x16.F32.BF16 R24, gdesc[UR8], R24 ;  /* 0x01e00000081879f0 */ /* 0x000fe20008701818 */
[----:B------:R-:W-:Y:S01]  /*14d0*/  UMOV UR8, 0x4000002 ;  /* 0x0400000200087882 */ /* 0x000fe20000000000 */
[----:B------:R-:W-:Y:S02]  /*14e0*/  UMOV UR9, 0x40000040 ;  /* 0x4000004000097882 */ /* 0x000fe40000000000 */
[----:B------:R-:W-:Y:S02]  /*14f0*/  UIADD3.64 UR10, UR6, UR8, URZ ;  /* 0x00000008060a7297 */ /* 0x000fe4000fffe03f */
[----:B------:R-:W-:-:S09]  /*1500*/  UIADD3.64 UR8, UR12, UR8, URZ ;  /* 0x000000080c087297 */ /* 0x000fd2000fffe03f */
        /* <DEDUP_REMOVED lines=9> */
[----:B------:R-:W-:Y:S02]  /*15a0*/  UIADD3.64 UR8, UR12, UR8, URZ ;  /* 0x000000080c087297 */ /* 0x000fe4000fffe03f */
[----:B------:R-:W-:-:S06]  /*15b0*/  ULEA UR6, UR15, UR14, 0xe ;  /* 0x0000000e0f067291 */ /* 0x000fcc000f8e703f */
[----:B------:R-:W-:Y:S02]  /*15c0*/  LEA R101, R9, UR6, 0x1 ;  /* 0x0000000609657c11 */ /* 0x000fe4000f8e08ff */
[----:B------:R-:W-:Y:S02]  /*15d0*/  LEA R103, R4, UR6, 0x1 ;  /* 0x0000000604677c11 */ /* 0x000fe4000f8e08ff */
[----:B------:R-:W-:Y:S02]  /*15e0*/  LEA R105, R6, UR6, 0x1 ;  /* 0x0000000606697c11 */ /* 0x000fe4000f8e08ff */
[----:B------:R-:W-:Y:S01]  /*15f0*/  LEA R107, R8, UR6, 0x1 ;  /* 0x00000006086b7c11 */ /* 0x000fe2000f8e08ff */
[----:B------:R-:W-:Y:S03]  /*1600*/  HGMMA.64x128x16.F32.BF16 R24, gdesc[UR8], R24, gsb0 ;  /* 0x01e00000081879f0 */ /* 0x000fe60008001818 */
[----:B------:R-:W-:-:S02]  /*1610*/  WARPGROUP.DEPBAR.LE gsb0, 0x1 ;  /* 0x00008000000079c5 */ /* 0x000fc40000010100 */
[----:B------:R-:W-:Y:S06]  /*1620*/  BAR.SYNC.DEFER_BLOCKING 0x0 ;  /* 0x0000000000007b1d */ /* 0x000fec0000010000 */
[----:B------:R-:W-:Y:S01]  /*1630*/  @!PT LDS RZ, [RZ] ;  /* 0x00000000fffff984 */ /* 0x000fe20000000800 */
[----:B------:R-:W-:Y:S01]  /*1640*/  @!PT LDS RZ, [RZ] ;  /* 0x00000000fffff984 */ /* 0x000fe20000000800 */
[----:B------:R-:W-:Y:S01]  /*1650*/  @!PT LDS RZ, [RZ] ;  /* 0x00000000fffff984 */ /* 0x000fe20000000800 */
[----:B------:R1:W-:Y:S04]  /*1660*/  LDGSTS.E.BYPASS.128 [R101], desc[UR18][R22.64], !P0 ;  /* 0x0000000016657fae */ /* 0x0003e8000c101c52 */
[----:B------:R-:W-:Y:S04]  /*1670*/  LDGSTS.E.BYPASS.128 [R103], desc[UR18][R92.64], !P0 ;  /* 0x000000005c677fae */ /* 0x000fe8000c101c52 */
[----:B------:R-:W-:Y:S01]  /*1680*/  LDGSTS.E.BYPASS.128 [R105], desc[UR18][R16.64], !P0 ;  /* 0x0000000010697fae */ /* 0x000fe2000c101c52 */
[----:B-1----:R-:W-:-:S03]  /*1690*/  IADD3 R22, P4, R104, UR4, RZ ;  /* 0x0000000468167c10 */ /* 0x002fc6000ff9e0ff */
[----:B------:R1:W-:Y:S01]  /*16a0*/  LDGSTS.E.BYPASS.128 [R107], desc[UR18][R12.64], !P0 ;  /* 0x000000000c6b7fae */ /* 0x0003e2000c101c52 */
[----:B------:R-:W-:Y:S01]  /*16b0*/  UIADD3 UR4, UP0, UR4, 0x80, URZ ;  /* 0x0000008004047890 */ /* 0x000fe2000ff1e03f */
[----:B------:R-:W-:Y:S02]  /*16c0*/  IADD3.X R23, R106, UR5, RZ, P4, !PT ;  /* 0x000000056a177c10 */ /* 0x000fe4000a7fe4ff */
[----:B------:R-:W0:Y:S01]  /*16d0*/  LDGDEPBAR ;  /* 0x00000000000079af */ /* 0x000e220000000000 */
[----:B------:R-:W-:-:S03]  /*16e0*/  UIADD3.X UR5, URZ, UR5, URZ, UP0, !UPT ;  /* 0x000000053f057290 */ /* 0x000fc600087fe43f */
[----:B------:R2:W-:Y:S04]  /*16f0*/  LDGSTS.E.BYPASS.128 [R101+0x14000], desc[UR18][R14.64], !P0 ;  /* 0x140000000e657fae */ /* 0x0005e8000c101c52 */
[----:B------:R2:W-:Y:S01]  /*1700*/  LDGSTS.E.BYPASS.128 [R103+0x14000], desc[UR18][R18.64], !P0 ;  /* 0x1400000012677fae */ /* 0x0005e2000c101c52 */
[----:B-1----:R-:W-:-:S03]  /*1710*/  IMAD.MOV.U32 R12, RZ, RZ, R100 ;  /* 0x000000ffff0c7224 */ /* 0x002fc600078e0064 */
[----:B------:R2:W-:Y:S04]  /*1720*/  LDGSTS.E.BYPASS.128 [R105+0x14000], desc[UR18][R20.64], !P0 ;  /* 0x1400000014697fae */ /* 0x0005e8000c101c52 */
[----:B------:R2:W-:Y:S01]  /*1730*/  LDGSTS.E.BYPASS.128 [R107+0x14000], desc[UR18][R22.64], !P0 ;  /* 0x14000000166b7fae */ /* 0x0005e2000c101c52 */
[----:B------:R-:W-:-:S03]  /*1740*/  ISETP.GE.U32.AND P0, PT, R100, 0xbc0, PT ;  /* 0x00000bc06400780c */ /* 0x000fc60003f06070 */
[----:B------:R-:W0:Y:S10]  /*1750*/  LDGDEPBAR ;  /* 0x00000000000079af */ /* 0x000e340000000000 */
[----:B--2---:R-:W-:Y:S05]  /*1760*/  @!P0 BRA `(.L_x_0) ;  /* 0xfffffff800ac8947 */ /* 0x004fea000383ffff */
[----:B------:R-:W-:Y:S02]  /*1770*/  WARPGROUP.DEPBAR.LE gsb0, 0x0 ;  /* 0x00008000000079c5 */ /* 0x000fe40000010000 */
[----:B------:R-:W-:-:S04]  /*1780*/  DEPBAR.LE SB0, 0x0 ;  /* 0x000080000000791a */ /* 0x000fc80000000000 */
[----:B------:R-:W-:Y:S02]  /*1790*/  SHF.R.U32.HI R4, RZ, 0x1, R7 ;  /* 0x00000001ff047819 */ /* 0x000fe40000011607 */
[----:B------:R-:W-:Y:S02]  /*17a0*/  LOP3.LUT R98, R98, 0x7, RZ, 0xc0, !PT ;  /* 0x0000000762627812 */ /* 0x000fe400078ec0ff */
[----:B------:R-:W-:Y:S02]  /*17b0*/  LOP3.LUT R7, R7, 0xf, RZ, 0xc0, !PT ;  /* 0x0000000f07077812 */ /* 0x000fe400078ec0ff */
[----:B------:R-:W-:Y:S01]  /*17c0*/  LOP3.LUT R4, R4, 0x8, RZ, 0xc0, !PT ;  /* 0x0000000804047812 */ /* 0x000fe200078ec0ff */
[----:B------:R-:W-:Y:S01]  /*17d0*/  IMAD.SHL.U32 R6, R98, 0x2, RZ ;  /* 0x0000000262067824 */ /* 0x000fe200078e00ff */
[----:B------:R-:W-:Y:S02]  /*17e0*/  F2FP.BF16.F32.PACK_AB R24, R25, R24 ;  /* 0x000000181918723e */ /* 0x000fe400000010ff */
[----:B------:R-:W-:Y:S01]  /*17f0*/  F2FP.BF16.F32.PACK_AB R25, R27, R26 ;  /* 0x0000001a1b19723e */ /* 0x000fe200000010ff */
[----:B------:R-:W-:Y:S01]  /*1800*/  IMAD R7, R7, 0x88, R4 ;  /* 0x0000008807077824 */ /* 0x000fe200078e0204 */
[----:B------:R-:W-:-:S02]  /*1810*/  LOP3.LUT R99, R6, R99, RZ, 0xfc, !PT ;  /* 0x0000006306637212 */ /* 0x000fc400078efcff */
[----:B------:R-:W-:Y:S01]  /*1820*/  LOP3.LUT R4, R2, 0x78, RZ, 0xc0, !PT ;  /* 0x0000007802047812 */ /* 0x000fe200078ec0ff */
[----:B------:R-:W-:Y:S01]  /*1830*/  IMAD R7, R98, 0x880, R7 ;  /* 0x0000088062077824 */ /* 0x000fe200078e0207 */
[----:B------:R-:W-:Y:S02]  /*1840*/  F2FP.BF16.F32.PACK_AB R32, R33, R32 ;  /* 0x000000202120723e */ /* 0x000fe400000010ff */
[----:B------:R-:W-:Y:S01]  /*1850*/  F2FP.BF16.F32.PACK_AB R26, R29, R28 ;  /* 0x0000001c1d1a723e */ /* 0x000fe200000010ff */
[----:B------:R-:W-:Y:S01]  /*1860*/  IMAD R99, R99, 0x88, R4 ;  /* 0x0000008863637824 */ /* 0x000fe200078e0204 */
[----:B------:R-:W-:Y:S02]  /*1870*/  F2FP.BF16.F32.PACK_AB R27, R31, R30 ;  /* 0x0000001e1f1b723e */ /* 0x000fe400000010ff */
[----:B------:R-:W-:Y:S02]  /*1880*/  F2FP.BF16.F32.PACK_AB R33, R35, R34 ;  /* 0x000000222321723e */ /* 0x000fe400000010ff */
[----:B------:R-:W-:-:S02]  /*1890*/  F2FP.BF16.F32.PACK_AB R40, R41, R40 ;  /* 0x000000282928723e */ /* 0x000fc400000010ff */
[----:B------:R-:W-:Y:S01]  /*18a0*/  LEA R4, R7, UR14, 0x1 ;  /* 0x0000000e07047c11 */ /* 0x000fe2000f8e08ff */
[----:B------:R-:W-:Y:S01]  /*18b0*/  BAR.SYNC.DEFER_BLOCKING 0x0 ;  /* 0x0000000000007b1d */ /* 0x000fe20000010000 */
[----:B------:R-:W-:Y:S02]  /*18c0*/  F2FP.BF16.F32.PACK_AB R34, R37, R36 ;  /* 0x000000242522723e */ /* 0x000fe400000010ff */
[----:B------:R-:W-:Y:S02]  /*18d0*/  F2FP.BF16.F32.PACK_AB R35, R39, R38 ;  /* 0x000000262723723e */ /* 0x000fe400000010ff */
[----:B------:R-:W-:-:S03]  /*18e0*/  F2FP.BF16.F32.PACK_AB R41, R43, R42 ;  /* 0x0000002a2b29723e */ /* 0x000fc600000010ff */
[----:B------:R-:W1:Y:S01]  /*18f0*/  LDC.64 R6, c[0x0][0x220] ;  /* 0x00008800ff067b82 */ /* 0x000e620000000a00 */
[----:B------:R-:W-:Y:S02]  /*1900*/  F2FP.BF16.F32.PACK_AB R48, R49, R48 ;  /* 0x000000303130723e */ /* 0x000fe400000010ff */
[----:B------:R-:W-:Y:S02]  /*1910*/  F2FP.BF16.F32.PACK_AB R42, R45, R44 ;  /* 0x0000002c2d2a723e */ /* 0x000fe400000010ff */
[----:B------:R-:W-:Y:S02]  /*1920*/  F2FP.BF16.F32.PACK_AB R43, R47, R46 ;  /* 0x0000002e2f2b723e */ /* 0x000fe400000010ff */
[----:B------:R-:W-:Y:S02]  /*1930*/  F2FP.BF16.F32.PACK_AB R49, R51, R50 ;  /* 0x000000323331723e */ /* 0x000fe400000010ff */
[----:B------:R-:W-:Y:S02]  /*1940*/  F2FP.BF16.F32.PACK_AB R56, R57, R56 ;  /* 0x000000383938723e */ /* 0x000fe400000010ff */
[----:B------:R-:W-:-:S02]  /*1950*/  F2FP.BF16.F32.PACK_AB R50, R53, R52 ;  /* 0x000000343532723e */ /* 0x000fc400000010ff */
[----:B------:R-:W-:Y:S02]  /*1960*/  F2FP.BF16.F32.PACK_AB R51, R55, R54 ;  /* 0x000000363733723e */ /* 0x000fe400000010ff */
[----:B------:R-:W-:Y:S02]  /*1970*/  F2FP.BF16.F32.PACK_AB R57, R59, R58 ;  /* 0x0000003a3b39723e */ /* 0x000fe400000010ff */
[----:B------:R-:W-:Y:S01]  /*1980*/  F2FP.BF16.F32.PACK_AB R64, R65, R64 ;  /* 0x000000404140723e */ /* 0x000fe200000010ff */
[----:B------:R-:W-:Y:S01]  /*1990*/  STSM.16.M88.4 [R4], R24 ;  /* 0x0000001804007844 */ /* 0x000fe20000000200 */
[----:B------:R-:W-:Y:S02]  /*19a0*/  F2FP.BF16.F32.PACK_AB R58, R61, R60 ;  /* 0x0000003c3d3a723e */ /* 0x000fe400000010ff */
[----:B------:R-:W-:Y:S01]  /*19b0*/  F2FP.BF16.F32.PACK_AB R59, R63, R62 ;  /* 0x0000003e3f3b723e */ /* 0x000fe200000010ff */
[----:B------:R2:W-:Y:S01]  /*19c0*/  STSM.16.M88.4 [R4+0x20], R32 ;  /* 0x0000202004007844 */ /* 0x0005e20000000200 */
[----:B------:R-:W-:-:S02]  /*19d0*/  F2FP.BF16.F32.PACK_AB R65, R67, R66 ;  /* 0x000000424341723e */ /* 0x000fc400000010ff */
[----:B------:R-:W-:Y:S01]  /*19e0*/  F2FP.BF16.F32.PACK_AB R72, R73, R72 ;  /* 0x000000484948723e */ /* 0x000fe200000010ff */
[----:B------:R-:W-:Y:S01]  /*19f0*/  STSM.16.M88.4 [R4+0x40], R40 ;  /* 0x0000402804007844 */ /* 0x000fe20000000200 */
[----:B------:R-:W-:Y:S02]  /*1a00*/  F2FP.BF16.F32.PACK_AB R66, R69, R68 ;  /* 0x000000444542723e */ /* 0x000fe400000010ff */
[----:B------:R-:W-:Y:S01]  /*1a10*/  F2FP.BF16.F32.PACK_AB R67, R71, R70 ;  /* 0x000000464743723e */ /* 0x000fe200000010ff */
[----:B------:R-:W-:Y:S01]  /*1a20*/  STSM.16.M88.4 [R4+0x60], R48 ;  /* 0x0000603004007844 */ /* 0x000fe20000000200 */
[----:B------:R-:W-:Y:S02]  /*1a30*/  F2FP.BF16.F32.PACK_AB R73, R75, R74 ;  /* 0x0000004a4b49723e */ /* 0x000fe400000010ff */
[----:B------:R-:W-:Y:S01]  /*1a40*/  F2FP.BF16.F32.PACK_AB R80, R81, R80 ;  /* 0x000000505150723e */ /* 0x000fe200000010ff */
[----:B------:R-:W-:Y:S01]  /*1a50*/  STSM.16.M88.4 [R4+0x80], R56 ;  /* 0x0000803804007844 */ /* 0x000fe20000000200 */
[----:B------:R-:W-:-:S02]  /*1a60*/  F2FP.BF16.F32.PACK_AB R74, R77, R76 ;  /* 0x0000004c4d4a723e */ /* 0x000fc400000010ff */
[----:B------:R-:W-:Y:S01]  /*1a70*/  F2FP.BF16.F32.PACK_AB R75, R79, R78 ;  /* 0x0000004e4f4b723e */ /* 0x000fe200000010ff */
[----:B------:R-:W-:Y:S01]  /*1a80*/  STSM.16.M88.4 [R4+0xa0], R64 ;  /* 0x0000a04004007844 */ /* 0x000fe20000000200 */
[----:B------:R-:W-:Y:S02]  /*1a90*/  F2FP.BF16.F32.PACK_AB R81, R83, R82 ;  /* 0x000000525351723e */ /* 0x000fe400000010ff */
[----:B------:R-:W-:Y:S01]  /*1aa0*/  F2FP.BF16.F32.PACK_AB R82, R85, R84 ;  /* 0x000000545552723e */ /* 0x000fe200000010ff */
[----:B------:R-:W-:Y:S01]  /*1ab0*/  STSM.16.M88.4 [R4+0xc0], R72 ;  /* 0x0000c04804007844 */ /* 0x000fe20000000200 */
[----:B------:R-:W-:Y:S02]  /*1ac0*/  F2FP.BF16.F32.PACK_AB R83, R87, R86 ;  /* 0x000000565753723e */ /* 0x000fe400000010ff */
[----:B------:R-:W-:Y:S02]  /*1ad0*/  LEA R99, R99, UR14, 0x1 ;  /* 0x0000000e63637c11 */ /* 0x000fe4000f8e08ff */
[----:B------:R-:W-:Y:S01]  /*1ae0*/  LOP3.LUT R2, R5, 0x78, R2, 0xf8, !PT ;  /* 0x0000007805027812 */ /* 0x000fe200078ef802 */
[----:B------:R1:W-:Y:S01]  /*1af0*/  STSM.16.M88.4 [R4+0xe0], R80 ;  /* 0x0000e05004007844 */ /* 0x0003e20000000200 */
[C---:B------:R-:W-:Y:S01]  /*1b00*/  LOP3.LUT R5, R3.reuse, 0x10, RZ, 0xfc, !PT ;  /* 0x0000001003057812 */ /* 0x040fe200078efcff */
[----:B------:R-:W-:Y:S01]  /*1b10*/  BAR.SYNC.DEFER_BLOCKING 0x0 ;  /* 0x0000000000007b1d */ /* 0x000fe20000010000 */
[----:B------:R-:W-:Y:S01]  /*1b20*/  ISETP.GE.AND P0, PT, R2, 0xc00, PT ;  /* 0x00000c000200780c */ /* 0x000fe20003f06270 */
[C---:B------:R-:W-:Y:S01]  /*1b30*/  IMAD R37, R3.reuse, 0xc00, R2 ;  /* 0x00000c0003257824 */ /* 0x040fe200078e0202 */
[----:B------:R-:W-:-:S02]  /*1b40*/  LOP3.LUT R29, R3, 0x20, RZ, 0xfc, !PT ;  /* 0x00000020031d7812 */ /* 0x000fc400078efcff */
[-C--:B------:R-:W-:Y:S01]  /*1b50*/  ISETP.LT.AND P1, PT, R3, R0.reuse, !P0 ;  /* 0x000000000300720c */ /* 0x080fe20004721270 */
[----:B--2---:R-:W-:Y:S01]  /*1b60*/  VIADD R35, R37, 0xc000 ;  /* 0x0000c00025237836 */ /* 0x004fe20000000000 */
[----:B------:R-:W-:Y:S01]  /*1b70*/  LOP3.LUT R31, R3, 0x30, RZ, 0xfc, !PT ;  /* 0x00000030031f7812 */ /* 0x000fe200078efcff */
[----:B------:R-:W-:Y:S01]  /*1b80*/  VIADD R39, R37, 0x48000 ;  /* 0x0004800025277836 */ /* 0x000fe20000000000 */
[----:B------:R-:W-:Y:S02]  /*1b90*/  LOP3.LUT R33, R3, 0x40, RZ, 0xfc, !PT ;  /* 0x0000004003217812 */ /* 0x000fe400078efcff */
[-C--:B------:R-:W-:Y:S01]  /*1ba0*/  ISETP.LT.AND P6, PT, R5, R0.reuse, !P0 ;  /* 0x000000000500720c */ /* 0x080fe200047c1270 */
[----:B-1----:R-:W-:Y:S01]  /*1bb0*/  IMAD.WIDE R4, R37, 0x2, R6 ;  /* 0x0000000225047825 */ /* 0x002fe200078e0206 */
[-C--:B------:R-:W-:Y:S02]  /*1bc0*/  ISETP.LT.AND P5, PT, R29, R0.reuse, !P0 ;  /* 0x000000001d00720c */ /* 0x080fe400047a1270 */
[----:B------:R-:W-:-:S02]  /*1bd0*/  ISETP.LT.AND P4, PT, R31, R0, !P0 ;  /* 0x000000001f00720c */ /* 0x000fc40004781270 */
[----:B------:R-:W-:Y:S02]  /*1be0*/  LOP3.LUT R29, R3, 0x50, RZ, 0xfc, !PT ;  /* 0x00000050031d7812 */ /* 0x000fe400078efcff */
[-C--:B------:R-:W-:Y:S02]  /*1bf0*/  ISETP.LT.AND P3, PT, R33, R0.reuse, !P0 ;  /* 0x000000002100720c */ /* 0x080fe40004761270 */
[C---:B------:R-:W-:Y:S02]  /*1c00*/  LOP3.LUT R31, R3.reuse, 0x60, RZ, 0xfc, !PT ;  /* 0x00000060031f7812 */ /* 0x040fe400078efcff */
[----:B------:R-:W-:Y:S01]  /*1c10*/  LOP3.LUT R33, R3, 0x70, RZ, 0xfc, !PT ;  /* 0x0000007003217812 */ /* 0x000fe200078efcff */
[----:B------:R-:W1:Y:S01]  /*1c20*/  LDS.128 R44, [R99] ;  /* 0x00000000632c7984 */ /* 0x000e620000000c00 */
[----:B------:R-:W-:Y:S01]  /*1c30*/  ISETP.LT.AND P2, PT, R29, R0, !P0 ;  /* 0x000000001d00720c */ /* 0x000fe20004741270 */
[----:B------:R-:W-:Y:S02]  /*1c40*/  VIADD R29, R37, 0x18000 ;  /* 0x00018000251d7836 */ /* 0x000fe40000000000 */
[----:B------:R-:W2:Y:S01]  /*1c50*/  LDS.128 R52, [R99+0x1100] ;  /* 0x0011000063347984 */ /* 0x000ea20000000c00 */
[----:B------:R-:W-:-:S03]  /*1c60*/  IMAD.WIDE R2, R35, 0x2, R6 ;  /* 0x0000000223027825 */ /* 0x000fc600078e0206 */
[----:B------:R-:W3:Y:S01]  /*1c70*/  LDS.128 R24, [R99+0x2200] ;  /* 0x0022000063187984 */ /* 0x000ee20000000c00 */
[----:B------:R-:W-:Y:S02]  /*1c80*/  VIADD R35, R37, 0x3c000 ;  /* 0x0003c00025237836 */ /* 0x000fe40000000000 */
[--C-:B------:R-:W-:Y:S01]  /*1c90*/  IMAD.WIDE R28, R29, 0x2, R6.reuse ;  /* 0x000000021d1c7825 */ /* 0x100fe200078e0206 */
[----:B------:R-:W4:Y:S04]  /*1ca0*/  LDS.128 R20, [R99+0x3300] ;  /* 0x0033000063147984 */ /* 0x000f280000000c00 */
[----:B------:R-:W5:Y:S04]  /*1cb0*/  LDS.128 R16, [R99+0x4400] ;  /* 0x0044000063107984 */ /* 0x000f680000000c00 */
[----:B------:R-:W5:Y:S04]  /*1cc0*/  LDS.128 R12, [R99+0x5500] ;  /* 0x00550000630c7984 */ /* 0x000f680000000c00 */
[----:B------:R-:W5:Y:S04]  /*1cd0*/  LDS.128 R8, [R99+0x6600] ;  /* 0x0066000063087984 */ /* 0x000f680000000c00 */
[----:B-1----:R1:W-:Y:S01]  /*1ce0*/  @P1 STG.E.128 desc[UR18][R4.64], R44 ;  /* 0x0000002c04001986 */ /* 0x0023e2000c101d12 */
[-C--:B------:R-:W-:Y:S01]  /*1cf0*/  ISETP.LT.AND P1, PT, R31, R0.reuse, !P0 ;  /* 0x000000001f00720c */ /* 0x080fe20004721270 */
[----:B------:R-:W-:Y:S01]  /*1d00*/  VIADD R31, R37, 0x24000 ;  /* 0x00024000251f7836 */ /* 0x000fe20000000000 */
[----:B------:R-:W-:Y:S01]  /*1d10*/  ISETP.LT.AND P0, PT, R33, R0, !P0 ;  /* 0x000000002100720c */ /* 0x000fe20004701270 */
[----:B------:R-:W-:Y:S01]  /*1d20*/  VIADD R33, R37, 0x30000 ;  /* 0x0003000025217836 */ /* 0x000fe20000000000 */
[----:B--2---:R2:W-:Y:S01]  /*1d30*/  @P6 STG.E.128 desc[UR18][R2.64], R52 ;  /* 0x0000003402006986 */ /* 0x0045e2000c101d12 */
[----:B------:R-:W-:-:S03]  /*1d40*/  IMAD.WIDE R30, R31, 0x2, R6 ;  /* 0x000000021f1e7825 */ /* 0x000fc600078e0206 */
[----:B---3--:R2:W-:Y:S04]  /*1d50*/  @P5 STG.E.128 desc[UR18][R28.64], R24 ;  /* 0x000000181c005986 */ /* 0x0085e8000c101d12 */
[----:B----4-:R2:W-:Y:S01]  /*1d60*/  @P4 STG.E.128 desc[UR18][R30.64], R20 ;  /* 0x000000141e004986 */ /* 0x0105e2000c101d12 */
[----:B-1----:R-:W-:-:S04]  /*1d70*/  IMAD.WIDE R4, R33, 0x2, R6 ;  /* 0x0000000221047825 */ /* 0x002fc800078e0206 */
[--C-:B------:R-:W-:Y:S01]  /*1d80*/  IMAD.WIDE R32, R35, 0x2, R6.reuse ;  /* 0x0000000223207825 */ /* 0x100fe200078e0206 */
[----:B-----5:R2:W-:Y:S03]  /*1d90*/  @P3 STG.E.128 desc[UR18][R4.64], R16 ;  /* 0x0000001004003986 */ /* 0x0205e6000c101d12 */
[----:B------:R-:W-:Y:S01]  /*1da0*/  IMAD.WIDE R34, R39, 0x2, R6 ;  /* 0x0000000227227825 */ /* 0x000fe200078e0206 */
[----:B------:R2:W-:Y:S04]  /*1db0*/  @P2 STG.E.128 desc[UR18][R32.64], R12 ;  /* 0x0000000c20002986 */ /* 0x0005e8000c101d12 */
[----:B------:R2:W-:Y:S01]  /*1dc0*/  @P1 STG.E.128 desc[UR18][R34.64], R8 ;  /* 0x0000000822001986 */ /* 0x0005e2000c101d12 */
[----:B------:R-:W-:Y:S05]  /*1dd0*/  @!P0 EXIT ;  /* 0x000000000000894d */ /* 0x000fea0003800000 */
[----:B------:R-:W1:Y:S01]  /*1de0*/  LDS.128 R96, [R99+0x7700] ;  /* 0x0077000063607984 */ /* 0x000e620000000c00 */
[----:B------:R-:W-:-:S04]  /*1df0*/  VIADD R37, R37, 0x54000 ;  /* 0x0005400025257836 */ /* 0x000fc80000000000 */
[----:B------:R-:W-:-:S05]  /*1e00*/  IMAD.WIDE R6, R37, 0x2, R6 ;  /* 0x0000000225067825 */ /* 0x000fca00078e0206 */
[----:B-1----:R-:W-:Y:S01]  /*1e10*/  STG.E.128 desc[UR18][R6.64], R96 ;  /* 0x0000006006007986 */ /* 0x002fe2000c101d12 */
[----:B------:R-:W-:Y:S05]  /*1e20*/  EXIT ;  /* 0x000000000000794d */ /* 0x000fea0003800000 */
.L_x_1:
[----:B------:R-:W-:-:S00]  /*1e30*/  BRA `(.L_x_1) ;  /* 0xfffffffc00fc7947 */ /* 0x000fc0000383ffff */
[----:B------:R-:W-:-:S00]  /*1e40*/  NOP ;  /* 0x0000000000007918 */ /* 0x000fc00000000000 */
        /* <DEDUP_REMOVED lines=11> */
.L_x_2:


//--------------------- .nv.shared.triton_mm      --------------------------
	.section	.nv.shared.triton_mm,"aw",@nobits
	.sectionflags	@""
	.align	16
	.zero		1024


//--------------------- .nv.constant0.triton_mm   --------------------------
	.section	.nv.constant0.triton_mm,"a",@progbits
	.sectionflags	@""
	.align	4
.nv.constant0.triton_mm:
	.zero		556
